//
// Generated by NVIDIA NVVM Compiler
//
// Compiler Build ID: CL-36424714
// Cuda compilation tools, release 13.0, V13.0.88
// Based on NVVM 20.0.0
//

.version 9.0
.target sm_100
.address_size 64

	// .globl	_Z13sum_reductionPiS_i
// _ZZ13sum_reductionPiS_iE11partial_sum has been demoted

.visible .entry _Z13sum_reductionPiS_i(
	.param .u64 .ptr .align 1 _Z13sum_reductionPiS_i_param_0,
	.param .u64 .ptr .align 1 _Z13sum_reductionPiS_i_param_1,
	.param .u32 _Z13sum_reductionPiS_i_param_2
)
{
	.reg .pred 	%p<9>;
	.reg .b32 	%r<31>;
	.reg .b64 	%rd<9>;
	// demoted variable
	.shared .align 4 .b8 _ZZ13sum_reductionPiS_iE11partial_sum[1024];
	ld.param.u64 	%rd1, [_Z13sum_reductionPiS_i_param_0];
	ld.param.u64 	%rd2, [_Z13sum_reductionPiS_i_param_1];
	ld.param.u32 	%r10, [_Z13sum_reductionPiS_i_param_2];
	mov.u32 	%r1, %ctaid.x;
	mov.u32 	%r11, %ntid.x;
	mov.u32 	%r2, %tid.x;
	mad.lo.s32 	%r3, %r1, %r11, %r2;
	setp.ge.s32 	%p1, %r3, %r10;
	@%p1 bra 	$L__BB0_8;
	cvta.to.global.u64 	%rd3, %rd1;
	mov.u32 	%r12, %nctaid.x;
	add.s32 	%r13, %r12, -1;
	setp.eq.s32 	%p2, %r1, %r13;
	shl.b32 	%r14, %r1, 8;
	sub.s32 	%r15, %r10, %r14;
	selp.b32 	%r4, %r15, 256, %p2;
	clz.b32 	%r5, %r4;
	mul.wide.s32 	%rd4, %r3, 4;
	add.s64 	%rd5, %rd3, %rd4;
	ld.global.u32 	%r16, [%rd5];
	shl.b32 	%r17, %r2, 2;
	mov.u32 	%r18, _ZZ13sum_reductionPiS_iE11partial_sum;
	add.s32 	%r6, %r18, %r17;
	st.shared.u32 	[%r6], %r16;
	bar.sync 	0;
	setp.eq.s32 	%p3, %r5, 2;
	@%p3 bra 	$L__BB0_6;
	sub.s32 	%r19, 33, %r5;
	mov.b32 	%r20, 1;
	shl.b32 	%r21, %r20, %r19;
	min.s32 	%r30, %r21, 256;
$L__BB0_3:
	setp.ge.u32 	%p4, %r2, %r30;
	add.s32 	%r23, %r30, %r2;
	setp.ge.u32 	%p5, %r23, %r4;
	or.pred  	%p6, %p4, %p5;
	@%p6 bra 	$L__BB0_5;
	shl.b32 	%r24, %r30, 2;
	add.s32 	%r25, %r6, %r24;
	ld.shared.u32 	%r26, [%r25];
	ld.shared.u32 	%r27, [%r6];
	add.s32 	%r28, %r27, %r26;
	st.shared.u32 	[%r6], %r28;
$L__BB0_5:
	bar.sync 	0;
	shr.u32 	%r9, %r30, 1;
	setp.gt.u32 	%p7, %r30, 1;
	mov.u32 	%r30, %r9;
	@%p7 bra 	$L__BB0_3;
$L__BB0_6:
	setp.ne.s32 	%p8, %r2, 0;
	@%p8 bra 	$L__BB0_8;
	ld.shared.u32 	%r29, [_ZZ13sum_reductionPiS_iE11partial_sum];
	cvta.to.global.u64 	%rd6, %rd2;
	mul.wide.u32 	%rd7, %r1, 4;
	add.s64 	%rd8, %rd6, %rd7;
	st.global.u32 	[%rd8], %r29;
$L__BB0_8:
	ret;

}


// ===== COMPILED SASS (sm_100) =====

	.target	sm_100

	.elftype	@"ET_EXEC"


//--------------------- .note.nv.tkinfo           --------------------------
	.section	.note.nv.tkinfo,"",@"SHT_NOTE"
	.sectionflags	@"SHF_NOTE_NV_TKINFO"
	.tkinfo
        /*0018*/ 	.word	0x00000002
        /*0030*/ 	.string	""
        /*0030*/ 	.string	"ptxas"
        /*0030*/ 	.string	"Cuda compilation tools, release 13.0, V13.0.88"
        /*0030*/ 	.string	"Build cuda_13.0.r13.0/compiler.36424714_0"
        /*0030*/ 	.string	"-arch sm_100 -m 64 "



//--------------------- .note.nv.cuinfo           --------------------------
	.section	.note.nv.cuinfo,"",@"SHT_NOTE"
	.sectionflags	@"SHF_NOTE_NV_CUINFO"
        /*0018*/ 	.short	0x0002
        /*001a*/ 	.short	0x0064
        /*001c*/ 	.short	0x0082
	.zero		2


//--------------------- .nv.info                  --------------------------
	.section	.nv.info,"",@"SHT_CUDA_INFO"
	.align	4


	//----- nvinfo : EIATTR_REGCOUNT
	.align		4
        /*0000*/ 	.byte	0x04, 0x2f
        /*0002*/ 	.short	(.L_1 - .L_0)
	.align		4
.L_0:
        /*0004*/ 	.word	index@(_Z13sum_reductionPiS_i)
        /*0008*/ 	.word	0x0000000c


	//----- nvinfo : EIATTR_FRAME_SIZE
	.align		4
.L_1:
        /*000c*/ 	.byte	0x04, 0x11
        /*000e*/ 	.short	(.L_3 - .L_2)
	.align		4
.L_2:
        /*0010*/ 	.word	index@(_Z13sum_reductionPiS_i)
        /*0014*/ 	.word	0x00000000


	//----- nvinfo : EIATTR_MIN_STACK_SIZE
	.align		4
.L_3:
        /*0018*/ 	.byte	0x04, 0x12
        /*001a*/ 	.short	(.L_5 - .L_4)
	.align		4
.L_4:
        /*001c*/ 	.word	index@(_Z13sum_reductionPiS_i)
        /*0020*/ 	.word	0x00000000
.L_5:


//--------------------- .nv.compat                --------------------------
	.section	.nv.compat,"",@"SHT_CUDA_COMPAT_INFO"
	.align	4
        /*0000*/ 	.byte	0x02, 0x09, 0x00, 0x00, 0x02, 0x02, 0x01, 0x00, 0x02, 0x05, 0x05, 0x00, 0x03, 0x07, 0x01, 0x01
        /*0010*/ 	.byte	0x02, 0x03, 0x00, 0x00, 0x02, 0x06, 0x01, 0x00, 0x04, 0x0b, 0x08, 0x00, 0x09, 0x00, 0x00, 0x00
        /*0020*/ 	.byte	0x00, 0x00, 0x00, 0x00


//--------------------- .nv.info._Z13sum_reductionPiS_i --------------------------
	.section	.nv.info._Z13sum_reductionPiS_i,"",@"SHT_CUDA_INFO"
	.sectionflags	@""
	.align	4


	//----- nvinfo : EIATTR_CUDA_API_VERSION
	.align		4
        /*0000*/ 	.byte	0x04, 0x37
        /*0002*/ 	.short	(.L_7 - .L_6)
.L_6:
        /*0004*/ 	.word	0x00000082


	//----- nvinfo : EIATTR_KPARAM_INFO
	.align		4
.L_7:
        /*0008*/ 	.byte	0x04, 0x17
        /*000a*/ 	.short	(.L_9 - .L_8)
.L_8:
        /*000c*/ 	.word	0x00000000
        /*0010*/ 	.short	0x0002
        /*0012*/ 	.short	0x0010
        /*0014*/ 	.byte	0x00, 0xf0, 0x11, 0x00


	//----- nvinfo : EIATTR_KPARAM_INFO
	.align		4
.L_9:
        /*0018*/ 	.byte	0x04, 0x17
        /*001a*/ 	.short	(.L_11 - .L_10)
.L_10:
        /*001c*/ 	.word	0x00000000
        /*0020*/ 	.short	0x0001
        /*0022*/ 	.short	0x0008
        /*0024*/ 	.byte	0x00, 0xf5, 0x21, 0x00


	//----- nvinfo : EIATTR_KPARAM_INFO
	.align		4
.L_11:
        /*0028*/ 	.byte	0x04, 0x17
        /*002a*/ 	.short	(.L_13 - .L_12)
.L_12:
        /*002c*/ 	.word	0x00000000
        /*0030*/ 	.short	0x0000
        /*0032*/ 	.short	0x0000
        /*0034*/ 	.byte	0x00, 0xf5, 0x21, 0x00


	//----- nvinfo : EIATTR_SPARSE_MMA_MASK
	.align		4
.L_13:
        /*0038*/ 	.byte	0x03, 0x50
        /*003a*/ 	.short	0x0000


	//----- nvinfo : EIATTR_MAXREG_COUNT
	.align		4
        /*003c*/ 	.byte	0x03, 0x1b
        /*003e*/ 	.short	0x00ff


	//----- nvinfo : EIATTR_NUM_BARRIERS
	.align		4
        /*0040*/ 	.byte	0x02, 0x4c
        /*0042*/ 	.byte	0x01
	.zero		1


	//----- nvinfo : EIATTR_MERCURY_ISA_VERSION
	.align		4
        /*0044*/ 	.byte	0x03, 0x5f
        /*0046*/ 	.short	0x0101


	//----- nvinfo : EIATTR_VRC_CTA_INIT_COUNT
	.align		4
        /*0048*/ 	.byte	0x02, 0x4a
	.zero		1
	.zero		1


	//----- nvinfo : EIATTR_EXIT_INSTR_OFFSETS
	.align		4
        /*004c*/ 	.byte	0x04, 0x1c
        /*004e*/ 	.short	(.L_15 - .L_14)


	//   ....[0]....
.L_14:
        /*0050*/ 	.word	0x00000070


	//   ....[1]....
        /*0054*/ 	.word	0x000002c0


	//   ....[2]....
        /*0058*/ 	.word	0x00000340


	//----- nvinfo : EIATTR_CBANK_PARAM_SIZE
	.align		4
.L_15:
        /*005c*/ 	.byte	0x03, 0x19
        /*005e*/ 	.short	0x0014


	//----- nvinfo : EIATTR_PARAM_CBANK
	.align		4
        /*0060*/ 	.byte	0x04, 0x0a
        /*0062*/ 	.short	(.L_17 - .L_16)
	.align		4
.L_16:
        /*0064*/ 	.word	index@(.nv.constant0._Z13sum_reductionPiS_i)
        /*0068*/ 	.short	0x0380
        /*006a*/ 	.short	0x0014


	//----- nvinfo : EIATTR_SW_WAR
	.align		4
.L_17:
        /*006c*/ 	.byte	0x04, 0x36
        /*006e*/ 	.short	(.L_19 - .L_18)
.L_18:
        /*0070*/ 	.word	0x00000008
.L_19:


//--------------------- .nv.callgraph             --------------------------
	.section	.nv.callgraph,"",@"SHT_CUDA_CALLGRAPH"
	.align	4
	.sectionentsize	8
	.align		4
        /*0000*/ 	.word	0x00000000
	.align		4
        /*0004*/ 	.word	0xffffffff
	.align		4
        /*0008*/ 	.word	0x00000000
	.align		4
        /*000c*/ 	.word	0xfffffffe
	.align		4
        /*0010*/ 	.word	0x00000000
	.align		4
        /*0014*/ 	.word	0xfffffffd
	.align		4
        /*0018*/ 	.word	0x00000000
	.align		4
        /*001c*/ 	.word	0xfffffffc


//--------------------- .text._Z13sum_reductionPiS_i --------------------------
	.section	.text._Z13sum_reductionPiS_i,"ax",@progbits
	.align	128
        .global         _Z13sum_reductionPiS_i
        .type           _Z13sum_reductionPiS_i,@function
        .size           _Z13sum_reductionPiS_i,(.L_x_3 - _Z13sum_reductionPiS_i)
        .other          _Z13sum_reductionPiS_i,@"STO_CUDA_ENTRY STV_DEFAULT"
_Z13sum_reductionPiS_i:
.text._Z13sum_reductionPiS_i:
[----:B------:R-:W-:Y:S01]  /*0000*/  LDC R1, c[0x0][0x37c] ;  /* 0x0000df00ff017b82 */ /* 0x000fe20000000800 */
[----:B------:R-:W0:Y:S07]  /*0010*/  S2R R7, SR_CTAID.X ;  /* 0x0000000000077919 */ /* 0x000e2e0000002500 */
[----:B------:R-:W1:Y:S01]  /*0020*/  LDC R4, c[0x0][0x390] ;  /* 0x0000e400ff047b82 */ /* 0x000e620000000800 */
[----:B------:R-:W0:Y:S01]  /*0030*/  LDCU UR4, c[0x0][0x360] ;  /* 0x00006c00ff0477ac */ /* 0x000e220008000800 */
[----:B------:R-:W0:Y:S02]  /*0040*/  S2R R9, SR_TID.X ;  /* 0x0000000000097919 */ /* 0x000e240000002100 */
[----:B0-----:R-:W-:-:S05]  /*0050*/  IMAD R5, R7, UR4, R9 ;  /* 0x0000000407057c24 */ /* 0x001fca000f8e0209 */
[----:B-1----:R-:W-:-:S13]  /*0060*/  ISETP.GE.AND P0, PT, R5, R4, PT ;  /* 0x000000040500720c */ /* 0x002fda0003f06270 */
[----:B------:R-:W-:Y:S05]  /*0070*/  @P0 EXIT ;  /* 0x000000000000094d */ /* 0x000fea0003800000 */
[----:B------:R-:W0:Y:S01]  /*0080*/  LDC.64 R2, c[0x0][0x380] ;  /* 0x0000e000ff027b82 */ /* 0x000e220000000a00 */
[----:B------:R-:W1:Y:S01]  /*0090*/  LDCU.64 UR6, c[0x0][0x358] ;  /* 0x00006b00ff0677ac */ /* 0x000e620008000a00 */
[----:B0-----:R-:W-:-:S06]  /*00a0*/  IMAD.WIDE R2, R5, 0x4, R2 ;  /* 0x0000000405027825 */ /* 0x001fcc00078e0202 */
[----:B-1----:R0:W2:Y:S01]  /*00b0*/  LDG.E R2, desc[UR6][R2.64] ;  /* 0x0000000602027981 */ /* 0x0020a2000c1e1900 */
[----:B------:R-:W1:Y:S01]  /*00c0*/  LDC R0, c[0x0][0x370] ;  /* 0x0000dc00ff007b82 */ /* 0x000e620000000800 */
[----:B------:R-:W-:Y:S01]  /*00d0*/  IMAD R4, R7, -0x100, R4 ;  /* 0xffffff0007047824 */ /* 0x000fe200078e0204 */
[----:B------:R-:W-:Y:S01]  /*00e0*/  UMOV UR4, 0x400 ;  /* 0x0000040000047882 */ /* 0x000fe20000000000 */
[----:B------:R-:W-:-:S05]  /*00f0*/  ISETP.NE.AND P1, PT, R9, RZ, PT ;  /* 0x000000ff0900720c */ /* 0x000fca0003f25270 */
[----:B------:R-:W3:Y:S01]  /*0100*/  S2UR UR5, SR_CgaCtaId ;  /* 0x00000000000579c3 */ /* 0x000ee20000008800 */
[----:B-1----:R-:W-:-:S05]  /*0110*/  VIADD R0, R0, 0xffffffff ;  /* 0xffffffff00007836 */ /* 0x002fca0000000000 */
[----:B------:R-:W-:Y:S01]  /*0120*/  ISETP.NE.AND P0, PT, R7, R0, PT ;  /* 0x000000000700720c */ /* 0x000fe20003f05270 */
[----:B---3--:R-:W-:-:S03]  /*0130*/  ULEA UR4, UR5, UR4, 0x18 ;  /* 0x0000000405047291 */ /* 0x008fc6000f8ec0ff */
[----:B------:R-:W-:-:S04]  /*0140*/  SEL R4, R4, 0x100, !P0 ;  /* 0x0000010004047807 */ /* 0x000fc80004000000 */
[----:B------:R-:W1:Y:S01]  /*0150*/  FLO.U32 R0, R4 ;  /* 0x0000000400007300 */ /* 0x000e6200000e0000 */
[----:B0-----:R-:W-:Y:S02]  /*0160*/  LEA R3, R9, UR4, 0x2 ;  /* 0x0000000409037c11 */ /* 0x001fe4000f8e10ff */
[----:B-1----:R-:W-:-:S04]  /*0170*/  IADD3 R0, PT, PT, -R0, 0x1f, RZ ;  /* 0x0000001f00007810 */ /* 0x002fc80007ffe1ff */
[----:B------:R-:W-:Y:S01]  /*0180*/  ISETP.NE.AND P0, PT, R0, 0x2, PT ;  /* 0x000000020000780c */ /* 0x000fe20003f05270 */
[----:B--2---:R0:W-:Y:S01]  /*0190*/  STS [R3], R2 ;  /* 0x0000000203007388 */ /* 0x0041e20000000800 */
[----:B------:R-:W-:Y:S11]  /*01a0*/  BAR.SYNC.DEFER_BLOCKING 0x0 ;  /* 0x0000000000007b1d */ /* 0x000ff60000010000 */
[----:B------:R-:W-:Y:S05]  /*01b0*/  @!P0 BRA `(.L_x_0) ;  /* 0x0000000000408947 */ /* 0x000fea0003800000 */
[----:B------:R-:W-:Y:S01]  /*01c0*/  IMAD.MOV.U32 R5, RZ, RZ, 0x1 ;  /* 0x00000001ff057424 */ /* 0x000fe200078e00ff */
[----:B------:R-:W-:-:S04]  /*01d0*/  IADD3 R0, PT, PT, -R0, 0x21, RZ ;  /* 0x0000002100007810 */ /* 0x000fc80007ffe1ff */
[----:B------:R-:W-:-:S04]  /*01e0*/  SHF.L.U32 R0, R5, R0, RZ ;  /* 0x0000000005007219 */ /* 0x000fc800000006ff */
[----:B------:R-:W-:-:S07]  /*01f0*/  VIMNMX R0, PT, PT, R0, 0x100, PT ;  /* 0x0000010000007848 */ /* 0x000fce0003fe0100 */
.L_x_1:
[----:B------:R-:W-:-:S05]  /*0200*/  IMAD.IADD R5, R9, 0x1, R0 ;  /* 0x0000000109057824 */ /* 0x000fca00078e0200 */
[----:B------:R-:W-:-:S04]  /*0210*/  ISETP.GE.U32.AND P0, PT, R5, R4, PT ;  /* 0x000000040500720c */ /* 0x000fc80003f06070 */
[----:B------:R-:W-:-:S13]  /*0220*/  ISETP.GE.U32.OR P0, PT, R9, R0, P0 ;  /* 0x000000000900720c */ /* 0x000fda0000706470 */
[----:B0-----:R-:W-:Y:S01]  /*0230*/  @!P0 IMAD R2, R0, 0x4, R3 ;  /* 0x0000000400028824 */ /* 0x001fe200078e0203 */
[----:B------:R-:W-:Y:S05]  /*0240*/  @!P0 LDS R5, [R3] ;  /* 0x0000000003058984 */ /* 0x000fea0000000800 */
[----:B------:R-:W0:Y:S02]  /*0250*/  @!P0 LDS R2, [R2] ;  /* 0x0000000002028984 */ /* 0x000e240000000800 */
[----:B0-----:R-:W-:-:S05]  /*0260*/  @!P0 IMAD.IADD R6, R2, 0x1, R5 ;  /* 0x0000000102068824 */ /* 0x001fca00078e0205 */
[----:B------:R1:W-:Y:S01]  /*0270*/  @!P0 STS [R3], R6 ;  /* 0x0000000603008388 */ /* 0x0003e20000000800 */
[----:B------:R-:W-:Y:S01]  /*0280*/  BAR.SYNC.DEFER_BLOCKING 0x0 ;  /* 0x0000000000007b1d */ /* 0x000fe20000010000 */
[----:B------:R-:W-:Y:S02]  /*0290*/  ISETP.GT.U32.AND P0, PT, R0, 0x1, PT ;  /* 0x000000010000780c */ /* 0x000fe40003f04070 */
[----:B------:R-:W-:-:S11]  /*02a0*/  SHF.R.U32.HI R0, RZ, 0x1, R0 ;  /* 0x00000001ff007819 */ /* 0x000fd60000011600 */
[----:B-1----:R-:W-:Y:S05]  /*02b0*/  @P0 BRA `(.L_x_1) ;  /* 0xfffffffc00d00947 */ /* 0x002fea000383ffff */
.L_x_0:
[----:B------:R-:W-:Y:S05]  /*02c0*/  @P1 EXIT ;  /* 0x000000000000194d */ /* 0x000fea0003800000 */
[----:B------:R-:W1:Y:S01]  /*02d0*/  S2UR UR5, SR_CgaCtaId ;  /* 0x00000000000579c3 */ /* 0x000e620000008800 */
[----:B------:R-:W-:-:S07]  /*02e0*/  UMOV UR4, 0x400 ;  /* 0x0000040000047882 */ /* 0x000fce0000000000 */
[----:B0-----:R-:W0:Y:S01]  /*02f0*/  LDC.64 R2, c[0x0][0x388] ;  /* 0x0000e200ff027b82 */ /* 0x001e220000000a00 */
[----:B-1----:R-:W-:Y:S01]  /*0300*/  ULEA UR4, UR5, UR4, 0x18 ;  /* 0x0000000405047291 */ /* 0x002fe2000f8ec0ff */
[----:B0-----:R-:W-:-:S08]  /*0310*/  IMAD.WIDE.U32 R2, R7, 0x4, R2 ;  /* 0x0000000407027825 */ /* 0x001fd000078e0002 */
[----:B------:R-:W0:Y:S04]  /*0320*/  LDS R5, [UR4] ;  /* 0x00000004ff057984 */ /* 0x000e280008000800 */
[----:B0-----:R-:W-:Y:S01]  /*0330*/  STG.E desc[UR6][R2.64], R5 ;  /* 0x0000000502007986 */ /* 0x001fe2000c101906 */
[----:B------:R-:W-:Y:S05]  /*0340*/  EXIT ;  /* 0x000000000000794d */ /* 0x000fea0003800000 */
.L_x_2:
[----:B------:R-:W-:-:S00]  /*0350*/  BRA `(.L_x_2) ;  /* 0xfffffffc00fc7947 */ /* 0x000fc0000383ffff */
[----:B------:R-:W-:-:S00]  /*0360*/  NOP ;  /* 0x0000000000007918 */ /* 0x000fc00000000000 */
        /* <DEDUP_REMOVED lines=9> */
.L_x_3:


//--------------------- .nv.shared._Z13sum_reductionPiS_i --------------------------
	.section	.nv.shared._Z13sum_reductionPiS_i,"aw",@nobits
	.sectionflags	@""
	.align	4
.nv.shared._Z13sum_reductionPiS_i:
	.zero		2048


//--------------------- .nv.shared.reserved.0     --------------------------
	.section	.nv.shared.reserved.0,"aw",@nobits
	.weak		__nv_reservedSMEM_offset_0_alias
	.size		__nv_reservedSMEM_offset_0_alias, 0, 64
	.other		__nv_reservedSMEM_offset_0_alias,@"STO_CUDA_RESERVED_SHARED STV_DEFAULT"
__nv_reservedSMEM_offset_0_alias:
	.zero		0
	.zero		64


//--------------------- .nv.constant0._Z13sum_reductionPiS_i --------------------------
	.section	.nv.constant0._Z13sum_reductionPiS_i,"a",@progbits
	.sectionflags	@""
	.align	4
.nv.constant0._Z13sum_reductionPiS_i:
	.zero		916


//--------------------- SYMBOLS --------------------------

	.type		.nv.reservedSmem.offset0,@object
	.size		.nv.reservedSmem.offset0,0x4
	.type		.nv.reservedSmem.cap,@object
	.size		.nv.reservedSmem.cap,0x4
